//
// Generated by NVIDIA NVVM Compiler
//
// Compiler Build ID: CL-36424714
// Cuda compilation tools, release 13.0, V13.0.88
// Based on NVVM 20.0.0
//

.version 9.0
.target sm_100
.address_size 64

	// .globl	_Z7mat_mulPiS_S_
// _ZZ7mat_mulPiS_S_E7A_share has been demoted
// _ZZ7mat_mulPiS_S_E7B_share has been demoted

.visible .entry _Z7mat_mulPiS_S_(
	.param .u64 .ptr .align 1 _Z7mat_mulPiS_S__param_0,
	.param .u64 .ptr .align 1 _Z7mat_mulPiS_S__param_1,
	.param .u64 .ptr .align 1 _Z7mat_mulPiS_S__param_2
)
{
	.reg .pred 	%p<2>;
	.reg .b32 	%r<65>;
	.reg .b32 	%f<131>;
	.reg .b64 	%rd<17>;
	// demoted variable
	.shared .align 4 .b8 _ZZ7mat_mulPiS_S_E7A_share[4096];
	// demoted variable
	.shared .align 4 .b8 _ZZ7mat_mulPiS_S_E7B_share[4096];
	ld.param.u64 	%rd7, [_Z7mat_mulPiS_S__param_0];
	ld.param.u64 	%rd8, [_Z7mat_mulPiS_S__param_1];
	ld.param.u64 	%rd6, [_Z7mat_mulPiS_S__param_2];
	cvta.to.global.u64 	%rd9, %rd8;
	cvta.to.global.u64 	%rd1, %rd7;
	mov.u32 	%r16, %tid.y;
	mov.u32 	%r17, %tid.x;
	mov.u32 	%r18, %ctaid.x;
	mov.u32 	%r19, %ntid.x;
	mad.lo.s32 	%r20, %r18, %r19, %r17;
	mov.u32 	%r21, %ctaid.y;
	mov.u32 	%r1, %ntid.y;
	mul.lo.s32 	%r22, %r21, %r1;
	add.s32 	%r2, %r22, %r16;
	shl.b32 	%r3, %r20, 10;
	or.b32  	%r62, %r17, %r3;
	shl.b32 	%r23, %r16, 7;
	mov.u32 	%r24, _ZZ7mat_mulPiS_S_E7A_share;
	add.s32 	%r5, %r24, %r23;
	shl.b32 	%r25, %r17, 2;
	add.s32 	%r6, %r5, %r25;
	mov.u32 	%r26, _ZZ7mat_mulPiS_S_E7B_share;
	add.s32 	%r8, %r26, %r25;
	add.s32 	%r7, %r8, %r23;
	mad.lo.s32 	%r27, %r16, 1025, %r22;
	mul.wide.u32 	%rd10, %r27, 4;
	add.s64 	%rd16, %rd9, %rd10;
	mul.wide.u32 	%rd3, %r19, 4096;
	mov.b32 	%r63, 0;
	mov.u32 	%r64, %r63;
$L__BB0_1:
	mul.wide.u32 	%rd11, %r62, 4;
	add.s64 	%rd12, %rd1, %rd11;
	ld.global.u32 	%r28, [%rd12];
	cvt.rn.f32.s32 	%f1, %r28;
	st.shared.f32 	[%r6], %f1;
	ld.global.u32 	%r29, [%rd16];
	cvt.rn.f32.s32 	%f2, %r29;
	st.shared.f32 	[%r7], %f2;
	bar.sync 	0;
	ld.shared.f32 	%f3, [%r5];
	ld.shared.f32 	%f4, [%r8];
	cvt.rn.f32.s32 	%f5, %r64;
	fma.rn.f32 	%f6, %f3, %f4, %f5;
	cvt.rzi.s32.f32 	%r30, %f6;
	ld.shared.f32 	%f7, [%r5+4];
	ld.shared.f32 	%f8, [%r8+128];
	cvt.rn.f32.s32 	%f9, %r30;
	fma.rn.f32 	%f10, %f7, %f8, %f9;
	cvt.rzi.s32.f32 	%r31, %f10;
	ld.shared.f32 	%f11, [%r5+8];
	ld.shared.f32 	%f12, [%r8+256];
	cvt.rn.f32.s32 	%f13, %r31;
	fma.rn.f32 	%f14, %f11, %f12, %f13;
	cvt.rzi.s32.f32 	%r32, %f14;
	ld.shared.f32 	%f15, [%r5+12];
	ld.shared.f32 	%f16, [%r8+384];
	cvt.rn.f32.s32 	%f17, %r32;
	fma.rn.f32 	%f18, %f15, %f16, %f17;
	cvt.rzi.s32.f32 	%r33, %f18;
	ld.shared.f32 	%f19, [%r5+16];
	ld.shared.f32 	%f20, [%r8+512];
	cvt.rn.f32.s32 	%f21, %r33;
	fma.rn.f32 	%f22, %f19, %f20, %f21;
	cvt.rzi.s32.f32 	%r34, %f22;
	ld.shared.f32 	%f23, [%r5+20];
	ld.shared.f32 	%f24, [%r8+640];
	cvt.rn.f32.s32 	%f25, %r34;
	fma.rn.f32 	%f26, %f23, %f24, %f25;
	cvt.rzi.s32.f32 	%r35, %f26;
	ld.shared.f32 	%f27, [%r5+24];
	ld.shared.f32 	%f28, [%r8+768];
	cvt.rn.f32.s32 	%f29, %r35;
	fma.rn.f32 	%f30, %f27, %f28, %f29;
	cvt.rzi.s32.f32 	%r36, %f30;
	ld.shared.f32 	%f31, [%r5+28];
	ld.shared.f32 	%f32, [%r8+896];
	cvt.rn.f32.s32 	%f33, %r36;
	fma.rn.f32 	%f34, %f31, %f32, %f33;
	cvt.rzi.s32.f32 	%r37, %f34;
	ld.shared.f32 	%f35, [%r5+32];
	ld.shared.f32 	%f36, [%r8+1024];
	cvt.rn.f32.s32 	%f37, %r37;
	fma.rn.f32 	%f38, %f35, %f36, %f37;
	cvt.rzi.s32.f32 	%r38, %f38;
	ld.shared.f32 	%f39, [%r5+36];
	ld.shared.f32 	%f40, [%r8+1152];
	cvt.rn.f32.s32 	%f41, %r38;
	fma.rn.f32 	%f42, %f39, %f40, %f41;
	cvt.rzi.s32.f32 	%r39, %f42;
	ld.shared.f32 	%f43, [%r5+40];
	ld.shared.f32 	%f44, [%r8+1280];
	cvt.rn.f32.s32 	%f45, %r39;
	fma.rn.f32 	%f46, %f43, %f44, %f45;
	cvt.rzi.s32.f32 	%r40, %f46;
	ld.shared.f32 	%f47, [%r5+44];
	ld.shared.f32 	%f48, [%r8+1408];
	cvt.rn.f32.s32 	%f49, %r40;
	fma.rn.f32 	%f50, %f47, %f48, %f49;
	cvt.rzi.s32.f32 	%r41, %f50;
	ld.shared.f32 	%f51, [%r5+48];
	ld.shared.f32 	%f52, [%r8+1536];
	cvt.rn.f32.s32 	%f53, %r41;
	fma.rn.f32 	%f54, %f51, %f52, %f53;
	cvt.rzi.s32.f32 	%r42, %f54;
	ld.shared.f32 	%f55, [%r5+52];
	ld.shared.f32 	%f56, [%r8+1664];
	cvt.rn.f32.s32 	%f57, %r42;
	fma.rn.f32 	%f58, %f55, %f56, %f57;
	cvt.rzi.s32.f32 	%r43, %f58;
	ld.shared.f32 	%f59, [%r5+56];
	ld.shared.f32 	%f60, [%r8+1792];
	cvt.rn.f32.s32 	%f61, %r43;
	fma.rn.f32 	%f62, %f59, %f60, %f61;
	cvt.rzi.s32.f32 	%r44, %f62;
	ld.shared.f32 	%f63, [%r5+60];
	ld.shared.f32 	%f64, [%r8+1920];
	cvt.rn.f32.s32 	%f65, %r44;
	fma.rn.f32 	%f66, %f63, %f64, %f65;
	cvt.rzi.s32.f32 	%r45, %f66;
	ld.shared.f32 	%f67, [%r5+64];
	ld.shared.f32 	%f68, [%r8+2048];
	cvt.rn.f32.s32 	%f69, %r45;
	fma.rn.f32 	%f70, %f67, %f68, %f69;
	cvt.rzi.s32.f32 	%r46, %f70;
	ld.shared.f32 	%f71, [%r5+68];
	ld.shared.f32 	%f72, [%r8+2176];
	cvt.rn.f32.s32 	%f73, %r46;
	fma.rn.f32 	%f74, %f71, %f72, %f73;
	cvt.rzi.s32.f32 	%r47, %f74;
	ld.shared.f32 	%f75, [%r5+72];
	ld.shared.f32 	%f76, [%r8+2304];
	cvt.rn.f32.s32 	%f77, %r47;
	fma.rn.f32 	%f78, %f75, %f76, %f77;
	cvt.rzi.s32.f32 	%r48, %f78;
	ld.shared.f32 	%f79, [%r5+76];
	ld.shared.f32 	%f80, [%r8+2432];
	cvt.rn.f32.s32 	%f81, %r48;
	fma.rn.f32 	%f82, %f79, %f80, %f81;
	cvt.rzi.s32.f32 	%r49, %f82;
	ld.shared.f32 	%f83, [%r5+80];
	ld.shared.f32 	%f84, [%r8+2560];
	cvt.rn.f32.s32 	%f85, %r49;
	fma.rn.f32 	%f86, %f83, %f84, %f85;
	cvt.rzi.s32.f32 	%r50, %f86;
	ld.shared.f32 	%f87, [%r5+84];
	ld.shared.f32 	%f88, [%r8+2688];
	cvt.rn.f32.s32 	%f89, %r50;
	fma.rn.f32 	%f90, %f87, %f88, %f89;
	cvt.rzi.s32.f32 	%r51, %f90;
	ld.shared.f32 	%f91, [%r5+88];
	ld.shared.f32 	%f92, [%r8+2816];
	cvt.rn.f32.s32 	%f93, %r51;
	fma.rn.f32 	%f94, %f91, %f92, %f93;
	cvt.rzi.s32.f32 	%r52, %f94;
	ld.shared.f32 	%f95, [%r5+92];
	ld.shared.f32 	%f96, [%r8+2944];
	cvt.rn.f32.s32 	%f97, %r52;
	fma.rn.f32 	%f98, %f95, %f96, %f97;
	cvt.rzi.s32.f32 	%r53, %f98;
	ld.shared.f32 	%f99, [%r5+96];
	ld.shared.f32 	%f100, [%r8+3072];
	cvt.rn.f32.s32 	%f101, %r53;
	fma.rn.f32 	%f102, %f99, %f100, %f101;
	cvt.rzi.s32.f32 	%r54, %f102;
	ld.shared.f32 	%f103, [%r5+100];
	ld.shared.f32 	%f104, [%r8+3200];
	cvt.rn.f32.s32 	%f105, %r54;
	fma.rn.f32 	%f106, %f103, %f104, %f105;
	cvt.rzi.s32.f32 	%r55, %f106;
	ld.shared.f32 	%f107, [%r5+104];
	ld.shared.f32 	%f108, [%r8+3328];
	cvt.rn.f32.s32 	%f109, %r55;
	fma.rn.f32 	%f110, %f107, %f108, %f109;
	cvt.rzi.s32.f32 	%r56, %f110;
	ld.shared.f32 	%f111, [%r5+108];
	ld.shared.f32 	%f112, [%r8+3456];
	cvt.rn.f32.s32 	%f113, %r56;
	fma.rn.f32 	%f114, %f111, %f112, %f113;
	cvt.rzi.s32.f32 	%r57, %f114;
	ld.shared.f32 	%f115, [%r5+112];
	ld.shared.f32 	%f116, [%r8+3584];
	cvt.rn.f32.s32 	%f117, %r57;
	fma.rn.f32 	%f118, %f115, %f116, %f117;
	cvt.rzi.s32.f32 	%r58, %f118;
	ld.shared.f32 	%f119, [%r5+116];
	ld.shared.f32 	%f120, [%r8+3712];
	cvt.rn.f32.s32 	%f121, %r58;
	fma.rn.f32 	%f122, %f119, %f120, %f121;
	cvt.rzi.s32.f32 	%r59, %f122;
	ld.shared.f32 	%f123, [%r5+120];
	ld.shared.f32 	%f124, [%r8+3840];
	cvt.rn.f32.s32 	%f125, %r59;
	fma.rn.f32 	%f126, %f123, %f124, %f125;
	cvt.rzi.s32.f32 	%r60, %f126;
	ld.shared.f32 	%f127, [%r5+124];
	ld.shared.f32 	%f128, [%r8+3968];
	cvt.rn.f32.s32 	%f129, %r60;
	fma.rn.f32 	%f130, %f127, %f128, %f129;
	cvt.rzi.s32.f32 	%r64, %f130;
	bar.sync 	0;
	add.s32 	%r63, %r63, 1;
	add.s64 	%rd16, %rd16, %rd3;
	add.s32 	%r62, %r62, %r1;
	setp.ne.s32 	%p1, %r63, 32;
	@%p1 bra 	$L__BB0_1;
	cvta.to.global.u64 	%rd13, %rd6;
	add.s32 	%r61, %r3, %r2;
	mul.wide.s32 	%rd14, %r61, 4;
	add.s64 	%rd15, %rd13, %rd14;
	st.global.u32 	[%rd15], %r64;
	ret;

}


// ===== COMPILED SASS (sm_100) =====

	.target	sm_100

	.elftype	@"ET_EXEC"


//--------------------- .note.nv.tkinfo           --------------------------
	.section	.note.nv.tkinfo,"",@"SHT_NOTE"
	.sectionflags	@"SHF_NOTE_NV_TKINFO"
	.tkinfo
        /*0018*/ 	.word	0x00000002
        /*0030*/ 	.string	""
        /*0030*/ 	.string	"ptxas"
        /*0030*/ 	.string	"Cuda compilation tools, release 13.0, V13.0.88"
        /*0030*/ 	.string	"Build cuda_13.0.r13.0/compiler.36424714_0"
        /*0030*/ 	.string	"-arch sm_100 -m 64 "



//--------------------- .note.nv.cuinfo           --------------------------
	.section	.note.nv.cuinfo,"",@"SHT_NOTE"
	.sectionflags	@"SHF_NOTE_NV_CUINFO"
        /*0018*/ 	.short	0x0002
        /*001a*/ 	.short	0x0064
        /*001c*/ 	.short	0x0082
	.zero		2


//--------------------- .nv.info                  --------------------------
	.section	.nv.info,"",@"SHT_CUDA_INFO"
	.align	4


	//----- nvinfo : EIATTR_REGCOUNT
	.align		4
        /*0000*/ 	.byte	0x04, 0x2f
        /*0002*/ 	.short	(.L_1 - .L_0)
	.align		4
.L_0:
        /*0004*/ 	.word	index@(_Z7mat_mulPiS_S_)
        /*0008*/ 	.word	0x0000001e


	//----- nvinfo : EIATTR_FRAME_SIZE
	.align		4
.L_1:
        /*000c*/ 	.byte	0x04, 0x11
        /*000e*/ 	.short	(.L_3 - .L_2)
	.align		4
.L_2:
        /*0010*/ 	.word	index@(_Z7mat_mulPiS_S_)
        /*0014*/ 	.word	0x00000000


	//----- nvinfo : EIATTR_MIN_STACK_SIZE
	.align		4
.L_3:
        /*0018*/ 	.byte	0x04, 0x12
        /*001a*/ 	.short	(.L_5 - .L_4)
	.align		4
.L_4:
        /*001c*/ 	.word	index@(_Z7mat_mulPiS_S_)
        /*0020*/ 	.word	0x00000000
.L_5:


//--------------------- .nv.compat                --------------------------
	.section	.nv.compat,"",@"SHT_CUDA_COMPAT_INFO"
	.align	4
        /*0000*/ 	.byte	0x02, 0x09, 0x00, 0x00, 0x02, 0x02, 0x01, 0x00, 0x02, 0x05, 0x05, 0x00, 0x03, 0x07, 0x01, 0x01
        /*0010*/ 	.byte	0x02, 0x03, 0x00, 0x00, 0x02, 0x06, 0x01, 0x00, 0x04, 0x0b, 0x08, 0x00, 0x09, 0x00, 0x00, 0x00
        /*0020*/ 	.byte	0x00, 0x00, 0x00, 0x00


//--------------------- .nv.info._Z7mat_mulPiS_S_ --------------------------
	.section	.nv.info._Z7mat_mulPiS_S_,"",@"SHT_CUDA_INFO"
	.sectionflags	@""
	.align	4


	//----- nvinfo : EIATTR_CUDA_API_VERSION
	.align		4
        /*0000*/ 	.byte	0x04, 0x37
        /*0002*/ 	.short	(.L_7 - .L_6)
.L_6:
        /*0004*/ 	.word	0x00000082


	//----- nvinfo : EIATTR_KPARAM_INFO
	.align		4
.L_7:
        /*0008*/ 	.byte	0x04, 0x17
        /*000a*/ 	.short	(.L_9 - .L_8)
.L_8:
        /*000c*/ 	.word	0x00000000
        /*0010*/ 	.short	0x0002
        /*0012*/ 	.short	0x0010
        /*0014*/ 	.byte	0x00, 0xf5, 0x21, 0x00


	//----- nvinfo : EIATTR_KPARAM_INFO
	.align		4
.L_9:
        /*0018*/ 	.byte	0x04, 0x17
        /*001a*/ 	.short	(.L_11 - .L_10)
.L_10:
        /*001c*/ 	.word	0x00000000
        /*0020*/ 	.short	0x0001
        /*0022*/ 	.short	0x0008
        /*0024*/ 	.byte	0x00, 0xf5, 0x21, 0x00


	//----- nvinfo : EIATTR_KPARAM_INFO
	.align		4
.L_11:
        /*0028*/ 	.byte	0x04, 0x17
        /*002a*/ 	.short	(.L_13 - .L_12)
.L_12:
        /*002c*/ 	.word	0x00000000
        /*0030*/ 	.short	0x0000
        /*0032*/ 	.short	0x0000
        /*0034*/ 	.byte	0x00, 0xf5, 0x21, 0x00


	//----- nvinfo : EIATTR_SPARSE_MMA_MASK
	.align		4
.L_13:
        /*0038*/ 	.byte	0x03, 0x50
        /*003a*/ 	.short	0x0000


	//----- nvinfo : EIATTR_MAXREG_COUNT
	.align		4
        /*003c*/ 	.byte	0x03, 0x1b
        /*003e*/ 	.short	0x00ff


	//----- nvinfo : EIATTR_NUM_BARRIERS
	.align		4
        /*0040*/ 	.byte	0x02, 0x4c
        /*0042*/ 	.byte	0x01
	.zero		1


	//----- nvinfo : EIATTR_MERCURY_ISA_VERSION
	.align		4
        /*0044*/ 	.byte	0x03, 0x5f
        /*0046*/ 	.short	0x0101


	//----- nvinfo : EIATTR_VRC_CTA_INIT_COUNT
	.align		4
        /*0048*/ 	.byte	0x02, 0x4a
	.zero		1
	.zero		1


	//----- nvinfo : EIATTR_EXIT_INSTR_OFFSETS
	.align		4
        /*004c*/ 	.byte	0x04, 0x1c
        /*004e*/ 	.short	(.L_15 - .L_14)


	//   ....[0]....
.L_14:
        /*0050*/ 	.word	0x00000b50


	//----- nvinfo : EIATTR_CBANK_PARAM_SIZE
	.align		4
.L_15:
        /*0054*/ 	.byte	0x03, 0x19
        /*0056*/ 	.short	0x0018


	//----- nvinfo : EIATTR_PARAM_CBANK
	.align		4
        /*0058*/ 	.byte	0x04, 0x0a
        /*005a*/ 	.short	(.L_17 - .L_16)
	.align		4
.L_16:
        /*005c*/ 	.word	index@(.nv.constant0._Z7mat_mulPiS_S_)
        /*0060*/ 	.short	0x0380
        /*0062*/ 	.short	0x0018


	//----- nvinfo : EIATTR_SW_WAR
	.align		4
.L_17:
        /*0064*/ 	.byte	0x04, 0x36
        /*0066*/ 	.short	(.L_19 - .L_18)
.L_18:
        /*0068*/ 	.word	0x00000008
.L_19:


//--------------------- .nv.callgraph             --------------------------
	.section	.nv.callgraph,"",@"SHT_CUDA_CALLGRAPH"
	.align	4
	.sectionentsize	8
	.align		4
        /*0000*/ 	.word	0x00000000
	.align		4
        /*0004*/ 	.word	0xffffffff
	.align		4
        /*0008*/ 	.word	0x00000000
	.align		4
        /*000c*/ 	.word	0xfffffffe
	.align		4
        /*0010*/ 	.word	0x00000000
	.align		4
        /*0014*/ 	.word	0xfffffffd
	.align		4
        /*0018*/ 	.word	0x00000000
	.align		4
        /*001c*/ 	.word	0xfffffffc


//--------------------- .text._Z7mat_mulPiS_S_    --------------------------
	.section	.text._Z7mat_mulPiS_S_,"ax",@progbits
	.align	128
        .global         _Z7mat_mulPiS_S_
        .type           _Z7mat_mulPiS_S_,@function
        .size           _Z7mat_mulPiS_S_,(.L_x_2 - _Z7mat_mulPiS_S_)
        .other          _Z7mat_mulPiS_S_,@"STO_CUDA_ENTRY STV_DEFAULT"
_Z7mat_mulPiS_S_:
.text._Z7mat_mulPiS_S_:
[----:B------:R-:W-:Y:S01]  /*0000*/  LDC R1, c[0x0][0x37c] ;  /* 0x0000df00ff017b82 */ /* 0x000fe20000000800 */
[----:B------:R-:W0:Y:S07]  /*0010*/  S2R R9, SR_TID.X ;  /* 0x0000000000097919 */ /* 0x000e2e0000002100 */
[----:B------:R-:W1:Y:S01]  /*0020*/  S2UR UR6, SR_CgaCtaId ;  /* 0x00000000000679c3 */ /* 0x000e620000008800 */
[----:B------:R-:W-:Y:S01]  /*0030*/  UMOV UR4, 0x400 ;  /* 0x0000040000047882 */ /* 0x000fe20000000000 */
[----:B------:R-:W-:Y:S01]  /*0040*/  HFMA2 R8, -RZ, RZ, 0, 0 ;  /* 0x00000000ff087431 */ /* 0x000fe200000001ff */
[----:B------:R-:W2:Y:S01]  /*0050*/  S2R R0, SR_TID.Y ;  /* 0x0000000000007919 */ /* 0x000ea20000002200 */
[----:B------:R-:W-:Y:S01]  /*0060*/  UIADD3 UR5, UPT, UPT, UR4, 0x1000, URZ ;  /* 0x0000100004057890 */ /* 0x000fe2000fffe0ff */
[----:B------:R-:W3:Y:S03]  /*0070*/  LDCU.64 UR8, c[0x0][0x358] ;  /* 0x00006b00ff0877ac */ /* 0x000ee60008000a00 */
[----:B------:R-:W4:Y:S08]  /*0080*/  LDC R2, c[0x0][0x360] ;  /* 0x0000d800ff027b82 */ /* 0x000f300000000800 */
[----:B------:R-:W5:Y:S08]  /*0090*/  S2UR UR10, SR_CTAID.Y ;  /* 0x00000000000a79c3 */ /* 0x000f700000002600 */
[----:B------:R-:W5:Y:S01]  /*00a0*/  LDC R3, c[0x0][0x364] ;  /* 0x0000d900ff037b82 */ /* 0x000f620000000800 */
[----:B-1----:R-:W-:-:S02]  /*00b0*/  ULEA UR4, UR6, UR4, 0x18 ;  /* 0x0000000406047291 */ /* 0x002fc4000f8ec0ff */
[----:B------:R-:W-:-:S05]  /*00c0*/  ULEA UR5, UR6, UR5, 0x18 ;  /* 0x0000000506057291 */ /* 0x000fca000f8ec0ff */
[----:B------:R-:W4:Y:S01]  /*00d0*/  S2UR UR7, SR_CTAID.X ;  /* 0x00000000000779c3 */ /* 0x000f220000002500 */
[----:B0-----:R-:W-:Y:S02]  /*00e0*/  LEA R7, R9, UR5, 0x2 ;  /* 0x0000000509077c11 */ /* 0x001fe4000f8e10ff */
[----:B--2---:R-:W-:Y:S01]  /*00f0*/  LEA R16, R0, UR4, 0x7 ;  /* 0x0000000400107c11 */ /* 0x004fe2000f8e38ff */
[----:B------:R-:W-:-:S04]  /*0100*/  UMOV UR4, URZ ;  /* 0x000000ff00047c82 */ /* 0x000fc80008000000 */
[----:B------:R-:W0:Y:S01]  /*0110*/  LDC.64 R22, c[0x0][0x388] ;  /* 0x0000e200ff167b82 */ /* 0x000e220000000a00 */
[----:B------:R-:W-:-:S07]  /*0120*/  IMAD R6, R9, 0x4, R16 ;  /* 0x0000000409067824 */ /* 0x000fce00078e0210 */
[----:B------:R-:W1:Y:S01]  /*0130*/  LDC.64 R20, c[0x0][0x380] ;  /* 0x0000e000ff147b82 */ /* 0x000e620000000a00 */
[----:B-----5:R-:W-:-:S04]  /*0140*/  IMAD R19, R3, UR10, RZ ;  /* 0x0000000a03137c24 */ /* 0x020fc8000f8e02ff */
[----:B------:R-:W-:Y:S02]  /*0150*/  IMAD R5, R0, 0x401, R19 ;  /* 0x0000040100057824 */ /* 0x000fe400078e0213 */
[----:B----4-:R-:W-:-:S05]  /*0160*/  IMAD R17, R2, UR7, R9 ;  /* 0x0000000702117c24 */ /* 0x010fca000f8e0209 */
[----:B------:R-:W-:Y:S01]  /*0170*/  SHF.L.U32 R17, R17, 0xa, RZ ;  /* 0x0000000a11117819 */ /* 0x000fe200000006ff */
[----:B0-----:R-:W-:-:S03]  /*0180*/  IMAD.WIDE.U32 R22, R5, 0x4, R22 ;  /* 0x0000000405167825 */ /* 0x001fc600078e0016 */
[----:B------:R-:W-:Y:S02]  /*0190*/  LOP3.LUT R4, R9, R17, RZ, 0xfc, !PT ;  /* 0x0000001109047212 */ /* 0x000fe400078efcff */
[----:B---3--:R-:W-:-:S07]  /*01a0*/  LEA R5, R0, R7, 0x7 ;  /* 0x0000000700057211 */ /* 0x008fce00078e38ff */
.L_x_0:
[----:B01----:R-:W-:Y:S01]  /*01b0*/  IMAD.WIDE.U32 R10, R4, 0x4, R20 ;  /* 0x00000004040a7825 */ /* 0x003fe200078e0014 */
[----:B--2---:R-:W2:Y:S05]  /*01c0*/  LDG.E R12, desc[UR8][R22.64] ;  /* 0x00000008160c7981 */ /* 0x004eaa000c1e1900 */
[----:B------:R-:W3:Y:S01]  /*01d0*/  LDG.E R10, desc[UR8][R10.64] ;  /* 0x000000080a0a7981 */ /* 0x000ee2000c1e1900 */
[----:B------:R-:W-:Y:S02]  /*01e0*/  I2FP.F32.S32 R27, R8 ;  /* 0x00000008001b7245 */ /* 0x000fe40000201400 */
[----:B--2---:R-:W-:Y:S02]  /*01f0*/  I2FP.F32.S32 R18, R12 ;  /* 0x0000000c00127245 */ /* 0x004fe40000201400 */
[----:B---3--:R-:W-:-:S05]  /*0200*/  I2FP.F32.S32 R9, R10 ;  /* 0x0000000a00097245 */ /* 0x008fca0000201400 */
[----:B------:R-:W-:Y:S04]  /*0210*/  STS [R6], R9 ;  /* 0x0000000906007388 */ /* 0x000fe80000000800 */
[----:B------:R-:W-:Y:S01]  /*0220*/  STS [R5], R18 ;  /* 0x0000001205007388 */ /* 0x000fe20000000800 */
[----:B------:R-:W-:Y:S06]  /*0230*/  BAR.SYNC.DEFER_BLOCKING 0x0 ;  /* 0x0000000000007b1d */ /* 0x000fec0000010000 */
[----:B------:R-:W-:Y:S04]  /*0240*/  LDS R25, [R7] ;  /* 0x0000000007197984 */ /* 0x000fe80000000800 */
[----:B------:R-:W0:Y:S04]  /*0250*/  LDS.128 R12, [R16] ;  /* 0x00000000100c7984 */ /* 0x000e280000000c00 */
[----:B------:R-:W1:Y:S04]  /*0260*/  LDS R24, [R7+0x80] ;  /* 0x0000800007187984 */ /* 0x000e680000000800 */
[----:B------:R-:W-:Y:S01]  /*0270*/  LDS R18, [R7+0x180] ;  /* 0x0001800007127984 */ /* 0x000fe20000000800 */
[----:B0-----:R-:W-:-:S03]  /*0280*/  FFMA R12, R12, R25, R27 ;  /* 0x000000190c0c7223 */ /* 0x001fc6000000001b */
[----:B------:R-:W0:Y:S03]  /*0290*/  LDS R25, [R7+0x100] ;  /* 0x0001000007197984 */ /* 0x000e260000000800 */
[----:B------:R-:W2:Y:S01]  /*02a0*/  F2I.TRUNC.NTZ R12, R12 ;  /* 0x0000000c000c7305 */ /* 0x000ea2000020f100 */
[----:B------:R-:W-:Y:S01]  /*02b0*/  LDS R27, [R7+0x200] ;  /* 0x00020000071b7984 */ /* 0x000fe20000000800 */
[----:B--2---:R-:W-:-:S03]  /*02c0*/  I2FP.F32.S32 R11, R12 ;  /* 0x0000000c000b7245 */ /* 0x004fc60000201400 */
[----:B------:R-:W-:Y:S02]  /*02d0*/  LDS R12, [R7+0x280] ;  /* 0x00028000070c7984 */ /* 0x000fe40000000800 */
[----:B-1----:R-:W-:-:S06]  /*02e0*/  FFMA R13, R24, R13, R11 ;  /* 0x0000000d180d7223 */ /* 0x002fcc000000000b */
[----:B------:R-:W1:Y:S02]  /*02f0*/  F2I.TRUNC.NTZ R13, R13 ;  /* 0x0000000d000d7305 */ /* 0x000e64000020f100 */
[----:B-1----:R-:W-:-:S05]  /*0300*/  I2FP.F32.S32 R8, R13 ;  /* 0x0000000d00087245 */ /* 0x002fca0000201400 */
[----:B0-----:R-:W-:Y:S02]  /*0310*/  FFMA R14, R25, R14, R8 ;  /* 0x0000000e190e7223 */ /* 0x001fe40000000008 */
[----:B------:R-:W0:Y:S04]  /*0320*/  LDS.128 R8, [R16+0x10] ;  /* 0x0000100010087984 */ /* 0x000e280000000c00 */
[----:B------:R-:W1:Y:S02]  /*0330*/  F2I.TRUNC.NTZ R14, R14 ;  /* 0x0000000e000e7305 */ /* 0x000e64000020f100 */
[----:B-1----:R-:W-:-:S05]  /*0340*/  I2FP.F32.S32 R25, R14 ;  /* 0x0000000e00197245 */ /* 0x002fca0000201400 */
[----:B------:R-:W-:Y:S02]  /*0350*/  FFMA R15, R18, R15, R25 ;  /* 0x0000000f120f7223 */ /* 0x000fe40000000019 */
[----:B------:R-:W1:Y:S04]  /*0360*/  LDS R25, [R7+0x300] ;  /* 0x0003000007197984 */ /* 0x000e680000000800 */
[----:B------:R-:W2:Y:S01]  /*0370*/  F2I.TRUNC.NTZ R15, R15 ;  /* 0x0000000f000f7305 */ /* 0x000ea2000020f100 */
[----:B------:R-:W3:Y:S01]  /*0380*/  LDS R18, [R7+0x380] ;  /* 0x0003800007127984 */ /* 0x000ee20000000800 */
[----:B--2---:R-:W-:-:S05]  /*0390*/  I2FP.F32.S32 R13, R15 ;  /* 0x0000000f000d7245 */ /* 0x004fca0000201400 */
[----:B0-----:R-:W-:Y:S02]  /*03a0*/  FFMA R8, R8, R27, R13 ;  /* 0x0000001b08087223 */ /* 0x001fe4000000000d */
[----:B------:R-:W-:Y:S04]  /*03b0*/  LDS R27, [R7+0x400] ;  /* 0x00040000071b7984 */ /* 0x000fe80000000800 */
[----:B------:R-:W0:Y:S02]  /*03c0*/  F2I.TRUNC.NTZ R8, R8 ;  /* 0x0000000800087305 */ /* 0x000e24000020f100 */
[----:B0-----:R-:W-:Y:S02]  /*03d0*/  I2FP.F32.S32 R13, R8 ;  /* 0x00000008000d7245 */ /* 0x001fe40000201400 */
[----:B------:R-:W-:Y:S03]  /*03e0*/  LDS R8, [R7+0x480] ;  /* 0x0004800007087984 */ /* 0x000fe60000000800 */
[----:B------:R-:W-:-:S06]  /*03f0*/  FFMA R9, R12, R9, R13 ;  /* 0x000000090c097223 */ /* 0x000fcc000000000d */
[----:B------:R-:W0:Y:S02]  /*0400*/  F2I.TRUNC.NTZ R9, R9 ;  /* 0x0000000900097305 */ /* 0x000e24000020f100 */
[----:B0-----:R-:W-:-:S05]  /*0410*/  I2FP.F32.S32 R12, R9 ;  /* 0x00000009000c7245 */ /* 0x001fca0000201400 */
[----:B-1----:R-:W-:Y:S02]  /*0420*/  FFMA R10, R25, R10, R12 ;  /* 0x0000000a190a7223 */ /* 0x002fe4000000000c */
[----:B------:R-:W0:Y:S04]  /*0430*/  LDS.128 R12, [R16+0x20] ;  /* 0x00002000100c7984 */ /* 0x000e280000000c00 */
[----:B------:R-:W1:Y:S02]  /*0440*/  F2I.TRUNC.NTZ R10, R10 ;  /* 0x0000000a000a7305 */ /* 0x000e64000020f100 */
[----:B-1----:R-:W-:-:S05]  /*0450*/  I2FP.F32.S32 R25, R10 ;  /* 0x0000000a00197245 */ /* 0x002fca0000201400 */
[----:B---3--:R-:W-:Y:S02]  /*0460*/  FFMA R11, R18, R11, R25 ;  /* 0x0000000b120b7223 */ /* 0x008fe40000000019 */
        /* <DEDUP_REMOVED lines=83> */
[----:B-1----:R-:W-:Y:S02]  /*09a0*/  I2FP.F32.S32 R25, R14 ;  /* 0x0000000e00197245 */ /* 0x002fe40000201400 */
[----:B------:R-:W-:Y:S03]  /*09b0*/  LDS R14, [R7+0xf80] ;  /* 0x000f8000070e7984 */ /* 0x000fe60000000800 */
[----:B---3--:R-:W-:-:S02]  /*09c0*/  FFMA R15, R18, R15, R25 ;  /* 0x0000000f120f7223 */ /* 0x008fc40000000019 */
[----:B------:R-:W1:Y:S04]  /*09d0*/  LDS R25, [R7+0xf00] ;  /* 0x000f000007197984 */ /* 0x000e680000000800 */
[----:B------:R-:W2:Y:S02]  /*09e0*/  F2I.TRUNC.NTZ R15, R15 ;  /* 0x0000000f000f7305 */ /* 0x000ea4000020f100 */
[----:B--2---:R-:W-:-:S05]  /*09f0*/  I2FP.F32.S32 R13, R15 ;  /* 0x0000000f000d7245 */ /* 0x004fca0000201400 */
[----:B0-----:R-:W-:-:S06]  /*0a00*/  FFMA R8, R8, R27, R13 ;  /* 0x0000001b08087223 */ /* 0x001fcc000000000d */
[----:B------:R-:W0:Y:S02]  /*0a10*/  F2I.TRUNC.NTZ R8, R8 ;  /* 0x0000000800087305 */ /* 0x000e24000020f100 */
[----:B0-----:R-:W-:-:S05]  /*0a20*/  I2FP.F32.S32 R13, R8 ;  /* 0x00000008000d7245 */ /* 0x001fca0000201400 */
[----:B------:R-:W-:-:S06]  /*0a30*/  FFMA R9, R12, R9, R13 ;  /* 0x000000090c097223 */ /* 0x000fcc000000000d */
[----:B------:R-:W0:Y:S02]  /*0a40*/  F2I.TRUNC.NTZ R9, R9 ;  /* 0x0000000900097305 */ /* 0x000e24000020f100 */
[----:B0-----:R-:W-:-:S05]  /*0a50*/  I2FP.F32.S32 R12, R9 ;  /* 0x00000009000c7245 */ /* 0x001fca0000201400 */
[----:B-1----:R-:W-:-:S06]  /*0a60*/  FFMA R10, R25, R10, R12 ;  /* 0x0000000a190a7223 */ /* 0x002fcc000000000c */
[----:B------:R-:W0:Y:S01]  /*0a70*/  F2I.TRUNC.NTZ R10, R10 ;  /* 0x0000000a000a7305 */ /* 0x000e22000020f100 */
[----:B------:R-:W-:-:S04]  /*0a80*/  UIADD3 UR4, UPT, UPT, UR4, 0x1, URZ ;  /* 0x0000000104047890 */ /* 0x000fc8000fffe0ff */
[----:B------:R-:W-:Y:S01]  /*0a90*/  UISETP.NE.AND UP0, UPT, UR4, 0x20, UPT ;  /* 0x000000200400788c */ /* 0x000fe2000bf05270 */
[----:B0-----:R-:W-:-:S05]  /*0aa0*/  I2FP.F32.S32 R13, R10 ;  /* 0x0000000a000d7245 */ /* 0x001fca0000201400 */
[----:B------:R-:W-:-:S04]  /*0ab0*/  FFMA R11, R14, R11, R13 ;  /* 0x0000000b0e0b7223 */ /* 0x000fc8000000000d */
[----:B------:R0:W2:Y:S01]  /*0ac0*/  F2I.TRUNC.NTZ R8, R11 ;  /* 0x0000000b00087305 */ /* 0x0000a2000020f100 */
[----:B------:R-:W-:Y:S02]  /*0ad0*/  IMAD.IADD R4, R3, 0x1, R4 ;  /* 0x0000000103047824 */ /* 0x000fe400078e0204 */
[----:B------:R-:W-:Y:S01]  /*0ae0*/  IMAD.WIDE.U32 R22, R2, 0x1000, R22 ;  /* 0x0000100002167825 */ /* 0x000fe200078e0016 */
[----:B------:R-:W-:Y:S06]  /*0af0*/  BAR.SYNC.DEFER_BLOCKING 0x0 ;  /* 0x0000000000007b1d */ /* 0x000fec0000010000 */
[----:B------:R-:W-:Y:S05]  /*0b00*/  BRA.U UP0, `(.L_x_0) ;  /* 0xfffffff500a87547 */ /* 0x000fea000b83ffff */
[----:B------:R-:W1:Y:S01]  /*0b10*/  LDC.64 R2, c[0x0][0x390] ;  /* 0x0000e400ff027b82 */ /* 0x000e620000000a00 */
[----:B------:R-:W-:-:S05]  /*0b20*/  IADD3 R17, PT, PT, R17, R19, R0 ;  /* 0x0000001311117210 */ /* 0x000fca0007ffe000 */
[----:B-1----:R-:W-:-:S05]  /*0b30*/  IMAD.WIDE R2, R17, 0x4, R2 ;  /* 0x0000000411027825 */ /* 0x002fca00078e0202 */
[----:B--2---:R-:W-:Y:S01]  /*0b40*/  STG.E desc[UR8][R2.64], R8 ;  /* 0x0000000802007986 */ /* 0x004fe2000c101908 */
[----:B------:R-:W-:Y:S05]  /*0b50*/  EXIT ;  /* 0x000000000000794d */ /* 0x000fea0003800000 */
.L_x_1:
[----:B------:R-:W-:-:S00]  /*0b60*/  BRA `(.L_x_1) ;  /* 0xfffffffc00fc7947 */ /* 0x000fc0000383ffff */
[----:B------:R-:W-:-:S00]  /*0b70*/  NOP ;  /* 0x0000000000007918 */ /* 0x000fc00000000000 */
        /* <DEDUP_REMOVED lines=8> */
.L_x_2:


//--------------------- .nv.shared._Z7mat_mulPiS_S_ --------------------------
	.section	.nv.shared._Z7mat_mulPiS_S_,"aw",@nobits
	.sectionflags	@""
	.align	4
.nv.shared._Z7mat_mulPiS_S_:
	.zero		9216


//--------------------- .nv.shared.reserved.0     --------------------------
	.section	.nv.shared.reserved.0,"aw",@nobits
	.weak		__nv_reservedSMEM_offset_0_alias
	.size		__nv_reservedSMEM_offset_0_alias, 0, 64
	.other		__nv_reservedSMEM_offset_0_alias,@"STO_CUDA_RESERVED_SHARED STV_DEFAULT"
__nv_reservedSMEM_offset_0_alias:
	.zero		0
	.zero		64


//--------------------- .nv.constant0._Z7mat_mulPiS_S_ --------------------------
	.section	.nv.constant0._Z7mat_mulPiS_S_,"a",@progbits
	.sectionflags	@""
	.align	4
.nv.constant0._Z7mat_mulPiS_S_:
	.zero		920


//--------------------- SYMBOLS --------------------------

	.type		.nv.reservedSmem.offset0,@object
	.size		.nv.reservedSmem.offset0,0x4
	.type		.nv.reservedSmem.cap,@object
	.size		.nv.reservedSmem.cap,0x4
